//
// Generated by NVIDIA NVVM Compiler
//
// Compiler Build ID: CL-36424714
// Cuda compilation tools, release 13.0, V13.0.88
// Based on NVVM 20.0.0
//

.version 9.0
.target sm_100
.address_size 64

	// .globl	_Z6searchmm
.extern .func  (.param .b32 func_retval0) vprintf
(
	.param .b64 vprintf_param_0,
	.param .b64 vprintf_param_1
)
;
.global .align 1 .b8 $str[18] = {83, 101, 101, 100, 32, 37, 108, 117, 32, 119, 105, 116, 104, 32, 37, 100, 10};

.visible .entry _Z6searchmm(
	.param .u64 _Z6searchmm_param_0,
	.param .u64 _Z6searchmm_param_1
)
{
	.local .align 8 .b8 	__local_depot0[16];
	.reg .b64 	%SP;
	.reg .b64 	%SPL;
	.reg .pred 	%p<6>;
	.reg .b32 	%r<53>;
	.reg .b32 	%f<5>;
	.reg .b64 	%rd<74>;

	mov.u64 	%SPL, __local_depot0;
	cvta.local.u64 	%SP, %SPL;
	ld.param.u64 	%rd21, [_Z6searchmm_param_0];
	ld.param.u64 	%rd20, [_Z6searchmm_param_1];
	mov.u32 	%r4, %ctaid.x;
	mov.u32 	%r5, %ntid.x;
	mov.u32 	%r6, %tid.x;
	mad.lo.s32 	%r7, %r4, %r5, %r6;
	cvt.u64.u32 	%rd22, %r7;
	mov.u32 	%r8, %nctaid.x;
	mul.lo.s32 	%r1, %r8, %r5;
	add.s64 	%rd69, %rd21, %rd22;
	setp.ge.u64 	%p1, %rd69, %rd20;
	@%p1 bra 	$L__BB0_10;
	add.u64 	%rd23, %SP, 0;
	add.u64 	%rd2, %SPL, 0;
	cvt.u64.u32 	%rd3, %r1;
$L__BB0_2:
	xor.b64  	%rd24, %rd69, 7640891576956012809;
	add.s64 	%rd25, %rd24, -7046029254386353131;
	xor.b64  	%rd26, %rd69, -8832280315567384772;
	shr.u64 	%rd27, %rd26, 30;
	xor.b64  	%rd28, %rd27, %rd26;
	mul.lo.s64 	%rd29, %rd28, -4658895280553007687;
	shr.u64 	%rd30, %rd29, 27;
	xor.b64  	%rd31, %rd30, %rd29;
	mul.lo.s64 	%rd32, %rd31, -7723592293110705685;
	shr.u64 	%rd33, %rd32, 31;
	xor.b64  	%rd71, %rd33, %rd32;
	xor.b64  	%rd34, %rd25, 2241300332399962973;
	shr.u64 	%rd35, %rd34, 30;
	xor.b64  	%rd36, %rd35, %rd34;
	mul.lo.s64 	%rd37, %rd36, -4658895280553007687;
	shr.u64 	%rd38, %rd37, 27;
	xor.b64  	%rd39, %rd38, %rd37;
	mul.lo.s64 	%rd40, %rd39, -7723592293110705685;
	shr.u64 	%rd41, %rd40, 31;
	xor.b64  	%rd70, %rd41, %rd40;
	mov.b32 	%r52, 0;
$L__BB0_3:
	xor.b64  	%rd42, %rd71, %rd70;
	mov.b64 	{%r10, %r11}, %rd71;
	shf.l.wrap.b32 	%r12, %r11, %r10, 17;
	shf.l.wrap.b32 	%r13, %r10, %r11, 17;
	mov.b64 	%rd43, {%r13, %r12};
	shl.b64 	%rd44, %rd42, 21;
	xor.b64  	%rd45, %rd43, %rd44;
	xor.b64  	%rd46, %rd45, %rd42;
	mov.b64 	{%r14, %r15}, %rd42;
	shf.l.wrap.b32 	%r16, %r14, %r15, 28;
	shf.l.wrap.b32 	%r17, %r15, %r14, 28;
	mov.b64 	%rd47, {%r17, %r16};
	add.s64 	%rd48, %rd46, %rd47;
	mov.b64 	{%r18, %r19}, %rd48;
	shf.l.wrap.b32 	%r20, %r18, %r19, 17;
	shf.l.wrap.b32 	%r21, %r19, %r18, 17;
	mov.b64 	%rd49, {%r21, %r20};
	add.s64 	%rd50, %rd49, %rd46;
	xor.b64  	%rd51, %rd46, %rd47;
	mov.b64 	{%r22, %r23}, %rd46;
	shf.l.wrap.b32 	%r24, %r23, %r22, 17;
	shf.l.wrap.b32 	%r25, %r22, %r23, 17;
	mov.b64 	%rd52, {%r25, %r24};
	shl.b64 	%rd53, %rd51, 21;
	xor.b64  	%rd54, %rd52, %rd53;
	xor.b64  	%rd73, %rd54, %rd51;
	mov.b64 	{%r26, %r27}, %rd51;
	shf.l.wrap.b32 	%r28, %r26, %r27, 28;
	shf.l.wrap.b32 	%r29, %r27, %r26, 28;
	mov.b64 	%rd72, {%r29, %r28};
	shr.u64 	%rd55, %rd50, 40;
	cvt.rn.f32.u64 	%f1, %rd55;
	mul.f32 	%f2, %f1, 0f33800000;
	setp.geu.f32 	%p2, %f2, 0f3CA3D70A;
	@%p2 bra 	$L__BB0_5;
	xor.b64  	%rd56, %rd73, %rd72;
	mov.b64 	{%r30, %r31}, %rd73;
	shf.l.wrap.b32 	%r32, %r31, %r30, 17;
	shf.l.wrap.b32 	%r33, %r30, %r31, 17;
	mov.b64 	%rd57, {%r33, %r32};
	shl.b64 	%rd58, %rd56, 21;
	xor.b64  	%rd59, %rd57, %rd58;
	xor.b64  	%rd73, %rd59, %rd56;
	mov.b64 	{%r34, %r35}, %rd56;
	shf.l.wrap.b32 	%r36, %r34, %r35, 28;
	shf.l.wrap.b32 	%r37, %r35, %r34, 28;
	mov.b64 	%rd72, {%r37, %r36};
$L__BB0_5:
	add.s64 	%rd60, %rd73, %rd72;
	mov.b64 	{%r38, %r39}, %rd60;
	shf.l.wrap.b32 	%r40, %r38, %r39, 17;
	shf.l.wrap.b32 	%r41, %r39, %r38, 17;
	mov.b64 	%rd61, {%r41, %r40};
	add.s64 	%rd62, %rd61, %rd73;
	xor.b64  	%rd15, %rd73, %rd72;
	mov.b64 	{%r42, %r43}, %rd73;
	shf.l.wrap.b32 	%r44, %r43, %r42, 17;
	shf.l.wrap.b32 	%r45, %r42, %r43, 17;
	mov.b64 	%rd63, {%r45, %r44};
	shl.b64 	%rd64, %rd15, 21;
	xor.b64  	%rd16, %rd63, %rd64;
	shr.u64 	%rd65, %rd62, 40;
	cvt.rn.f32.u64 	%f3, %rd65;
	mul.f32 	%f4, %f3, 0f33800000;
	setp.geu.f32 	%p3, %f4, 0f3BA3D70A;
	@%p3 bra 	$L__BB0_7;
	mov.b64 	{%r46, %r47}, %rd15;
	shf.l.wrap.b32 	%r48, %r46, %r47, 28;
	shf.l.wrap.b32 	%r49, %r47, %r46, 28;
	mov.b64 	%rd70, {%r49, %r48};
	add.s32 	%r52, %r52, 1;
	xor.b64  	%rd71, %rd16, %rd15;
	bra.uni 	$L__BB0_3;
$L__BB0_7:
	setp.lt.u32 	%p4, %r52, 5;
	@%p4 bra 	$L__BB0_9;
	st.local.u64 	[%rd2], %rd69;
	st.local.u32 	[%rd2+8], %r52;
	mov.u64 	%rd66, $str;
	cvta.global.u64 	%rd67, %rd66;
	{ // callseq 0, 0
	.param .b64 param0;
	st.param.b64 	[param0], %rd67;
	.param .b64 param1;
	st.param.b64 	[param1], %rd23;
	.param .b32 retval0;
	call.uni (retval0), 
	vprintf, 
	(
	param0, 
	param1
	);
	ld.param.b32 	%r50, [retval0];
	} // callseq 0
$L__BB0_9:
	add.s64 	%rd69, %rd69, %rd3;
	setp.lt.u64 	%p5, %rd69, %rd20;
	@%p5 bra 	$L__BB0_2;
$L__BB0_10:
	ret;

}


// ===== COMPILED SASS (sm_100) =====

	.target	sm_100

	.elftype	@"ET_EXEC"


//--------------------- .note.nv.tkinfo           --------------------------
	.section	.note.nv.tkinfo,"",@"SHT_NOTE"
	.sectionflags	@"SHF_NOTE_NV_TKINFO"
	.tkinfo
        /*0018*/ 	.word	0x00000002
        /*0030*/ 	.string	""
        /*0030*/ 	.string	"ptxas"
        /*0030*/ 	.string	"Cuda compilation tools, release 13.0, V13.0.88"
        /*0030*/ 	.string	"Build cuda_13.0.r13.0/compiler.36424714_0"
        /*0030*/ 	.string	"-arch sm_100 -m 64 "



//--------------------- .note.nv.cuinfo           --------------------------
	.section	.note.nv.cuinfo,"",@"SHT_NOTE"
	.sectionflags	@"SHF_NOTE_NV_CUINFO"
        /*0018*/ 	.short	0x0002
        /*001a*/ 	.short	0x0064
        /*001c*/ 	.short	0x0082
	.zero		2


//--------------------- .nv.info                  --------------------------
	.section	.nv.info,"",@"SHT_CUDA_INFO"
	.align	4


	//----- nvinfo : EIATTR_REGCOUNT
	.align		4
        /*0000*/ 	.byte	0x04, 0x2f
        /*0002*/ 	.short	(.L_2 - .L_1)
	.align		4
.L_1:
        /*0004*/ 	.word	index@(_Z6searchmm)
        /*0008*/ 	.word	0x00000018


	//----- nvinfo : EIATTR_FRAME_SIZE
	.align		4
.L_2:
        /*000c*/ 	.byte	0x04, 0x11
        /*000e*/ 	.short	(.L_4 - .L_3)
	.align		4
.L_3:
        /*0010*/ 	.word	index@(_Z6searchmm)
        /*0014*/ 	.word	0x00000010


	//----- nvinfo : EIATTR_MIN_STACK_SIZE
	.align		4
.L_4:
        /*0018*/ 	.byte	0x04, 0x12
        /*001a*/ 	.short	(.L_6 - .L_5)
	.align		4
.L_5:
        /*001c*/ 	.word	index@(_Z6searchmm)
        /*0020*/ 	.word	0x00000010
.L_6:


//--------------------- .nv.compat                --------------------------
	.section	.nv.compat,"",@"SHT_CUDA_COMPAT_INFO"
	.align	4
        /*0000*/ 	.byte	0x02, 0x09, 0x00, 0x00, 0x02, 0x02, 0x01, 0x00, 0x02, 0x05, 0x05, 0x00, 0x03, 0x07, 0x01, 0x01
        /*0010*/ 	.byte	0x02, 0x03, 0x00, 0x00, 0x02, 0x06, 0x01, 0x00, 0x04, 0x0b, 0x08, 0x00, 0x01, 0x00, 0x00, 0x00
        /*0020*/ 	.byte	0x00, 0x00, 0x00, 0x00


//--------------------- .nv.info._Z6searchmm      --------------------------
	.section	.nv.info._Z6searchmm,"",@"SHT_CUDA_INFO"
	.sectionflags	@""
	.align	4


	//----- nvinfo : EIATTR_CUDA_API_VERSION
	.align		4
        /*0000*/ 	.byte	0x04, 0x37
        /*0002*/ 	.short	(.L_8 - .L_7)
.L_7:
        /*0004*/ 	.word	0x00000082


	//----- nvinfo : EIATTR_KPARAM_INFO
	.align		4
.L_8:
        /*0008*/ 	.byte	0x04, 0x17
        /*000a*/ 	.short	(.L_10 - .L_9)
.L_9:
        /*000c*/ 	.word	0x00000000
        /*0010*/ 	.short	0x0001
        /*0012*/ 	.short	0x0008
        /*0014*/ 	.byte	0x00, 0xf0, 0x21, 0x00


	//----- nvinfo : EIATTR_KPARAM_INFO
	.align		4
.L_10:
        /*0018*/ 	.byte	0x04, 0x17
        /*001a*/ 	.short	(.L_12 - .L_11)
.L_11:
        /*001c*/ 	.word	0x00000000
        /*0020*/ 	.short	0x0000
        /*0022*/ 	.short	0x0000
        /*0024*/ 	.byte	0x00, 0xf0, 0x21, 0x00


	//----- nvinfo : EIATTR_SPARSE_MMA_MASK
	.align		4
.L_12:
        /*0028*/ 	.byte	0x03, 0x50
        /*002a*/ 	.short	0x0000


	//----- nvinfo : EIATTR_MAXREG_COUNT
	.align		4
        /*002c*/ 	.byte	0x03, 0x1b
        /*002e*/ 	.short	0x00ff


	//----- nvinfo : EIATTR_EXTERNS
	.align		4
        /*0030*/ 	.byte	0x04, 0x0f
        /*0032*/ 	.short	(.L_14 - .L_13)


	//   ....[0]....
	.align		4
.L_13:
        /*0034*/ 	.word	index@(vprintf)


	//----- nvinfo : EIATTR_MERCURY_ISA_VERSION
	.align		4
.L_14:
        /*0038*/ 	.byte	0x03, 0x5f
        /*003a*/ 	.short	0x0101


	//----- nvinfo : EIATTR_VRC_CTA_INIT_COUNT
	.align		4
        /*003c*/ 	.byte	0x02, 0x4a
	.zero		1
	.zero		1


	//----- nvinfo : EIATTR_SYSCALL_OFFSETS
	.align		4
        /*0040*/ 	.byte	0x04, 0x46
        /*0042*/ 	.short	(.L_16 - .L_15)


	//   ....[0]....
.L_15:
        /*0044*/ 	.word	0x00000a00


	//----- nvinfo : EIATTR_EXIT_INSTR_OFFSETS
	.align		4
.L_16:
        /*0048*/ 	.byte	0x04, 0x1c
        /*004a*/ 	.short	(.L_18 - .L_17)


	//   ....[0]....
.L_17:
        /*004c*/ 	.word	0x00000110


	//   ....[1]....
        /*0050*/ 	.word	0x00000a80


	//----- nvinfo : EIATTR_CRS_STACK_SIZE
	.align		4
.L_18:
        /*0054*/ 	.byte	0x04, 0x1e
        /*0056*/ 	.short	(.L_20 - .L_19)
.L_19:
        /*0058*/ 	.word	0x00000000


	//----- nvinfo : EIATTR_CBANK_PARAM_SIZE
	.align		4
.L_20:
        /*005c*/ 	.byte	0x03, 0x19
        /*005e*/ 	.short	0x0010


	//----- nvinfo : EIATTR_PARAM_CBANK
	.align		4
        /*0060*/ 	.byte	0x04, 0x0a
        /*0062*/ 	.short	(.L_22 - .L_21)
	.align		4
.L_21:
        /*0064*/ 	.word	index@(.nv.constant0._Z6searchmm)
        /*0068*/ 	.short	0x0380
        /*006a*/ 	.short	0x0010


	//----- nvinfo : EIATTR_SW_WAR
	.align		4
.L_22:
        /*006c*/ 	.byte	0x04, 0x36
        /*006e*/ 	.short	(.L_24 - .L_23)
.L_23:
        /*0070*/ 	.word	0x00000008
.L_24:


//--------------------- .nv.callgraph             --------------------------
	.section	.nv.callgraph,"",@"SHT_CUDA_CALLGRAPH"
	.align	4
	.sectionentsize	8
	.align		4
        /*0000*/ 	.word	0x00000000
	.align		4
        /*0004*/ 	.word	0xffffffff
	.align		4
        /*0008*/ 	.word	index@(_Z6searchmm)
	.align		4
        /*000c*/ 	.word	index@(vprintf)
	.align		4
        /*0010*/ 	.word	0x00000000
	.align		4
        /*0014*/ 	.word	0xfffffffe
	.align		4
        /*0018*/ 	.word	0x00000000
	.align		4
        /*001c*/ 	.word	0xfffffffd
	.align		4
        /*0020*/ 	.word	0x00000000
	.align		4
        /*0024*/ 	.word	0xfffffffc


//--------------------- .nv.constant4             --------------------------
	.section	.nv.constant4,"a",@progbits
	.align	8
	.align		8
.nv.constant4:
        /*0000*/ 	.dword	vprintf
	.align		8
        /*0008*/ 	.dword	$str


//--------------------- .text._Z6searchmm         --------------------------
	.section	.text._Z6searchmm,"ax",@progbits
	.align	128
        .global         _Z6searchmm
        .type           _Z6searchmm,@function
        .size           _Z6searchmm,(.L_x_8 - _Z6searchmm)
        .other          _Z6searchmm,@"STO_CUDA_ENTRY STV_DEFAULT"
_Z6searchmm:
.text._Z6searchmm:
[----:B------:R-:W0:Y:S01]  /*0000*/  LDC R1, c[0x0][0x37c] ;  /* 0x0000df00ff017b82 */ /* 0x000e220000000800 */
[----:B------:R-:W1:Y:S01]  /*0010*/  S2R R0, SR_TID.X ;  /* 0x0000000000007919 */ /* 0x000e620000002100 */
[----:B------:R-:W2:Y:S06]  /*0020*/  LDCU UR5, c[0x0][0x2fc] ;  /* 0x00005f80ff0577ac */ /* 0x000eac0008000800 */
[----:B------:R-:W1:Y:S01]  /*0030*/  S2UR UR6, SR_CTAID.X ;  /* 0x00000000000679c3 */ /* 0x000e620000002500 */
[----:B0-----:R-:W-:Y:S01]  /*0040*/  VIADD R1, R1, 0xfffffff0 ;  /* 0xfffffff001017836 */ /* 0x001fe20000000000 */
[----:B------:R-:W0:Y:S01]  /*0050*/  LDCU.128 UR8, c[0x0][0x380] ;  /* 0x00007000ff0877ac */ /* 0x000e220008000c00 */
[----:B------:R-:W3:Y:S05]  /*0060*/  LDCU UR4, c[0x0][0x2f8] ;  /* 0x00005f00ff0477ac */ /* 0x000eea0008000800 */
[----:B------:R-:W1:Y:S02]  /*0070*/  LDC R19, c[0x0][0x360] ;  /* 0x0000d800ff137b82 */ /* 0x000e640000000800 */
[----:B-1----:R-:W-:Y:S01]  /*0080*/  IMAD R0, R19, UR6, R0 ;  /* 0x0000000613007c24 */ /* 0x002fe2000f8e0200 */
[----:B------:R-:W1:Y:S04]  /*0090*/  LDCU UR6, c[0x0][0x370] ;  /* 0x00006e00ff0677ac */ /* 0x000e680008000800 */
[----:B0-----:R-:W-:-:S04]  /*00a0*/  IADD3 R18, P1, PT, R0, UR8, RZ ;  /* 0x0000000800127c10 */ /* 0x001fc8000ff3e0ff */
[----:B------:R-:W-:Y:S01]  /*00b0*/  ISETP.GE.U32.AND P0, PT, R18, UR10, PT ;  /* 0x0000000a12007c0c */ /* 0x000fe2000bf06070 */
[----:B------:R-:W-:Y:S01]  /*00c0*/  IMAD.X R17, RZ, RZ, UR9, P1 ;  /* 0x00000009ff117e24 */ /* 0x000fe200088e06ff */
[----:B---3--:R-:W-:-:S04]  /*00d0*/  IADD3 R16, P1, PT, R1, UR4, RZ ;  /* 0x0000000401107c10 */ /* 0x008fc8000ff3e0ff */
[----:B------:R-:W-:Y:S01]  /*00e0*/  ISETP.GE.U32.AND.EX P0, PT, R17, UR11, PT, P0 ;  /* 0x0000000b11007c0c */ /* 0x000fe2000bf06100 */
[----:B--2---:R-:W-:Y:S02]  /*00f0*/  IMAD.X R2, RZ, RZ, UR5, P1 ;  /* 0x00000005ff027e24 */ /* 0x004fe400088e06ff */
[----:B-1----:R-:W-:-:S10]  /*0100*/  IMAD R19, R19, UR6, RZ ;  /* 0x0000000613137c24 */ /* 0x002fd4000f8e02ff */
[----:B------:R-:W-:Y:S05]  /*0110*/  @P0 EXIT ;  /* 0x000000000000094d */ /* 0x000fea0003800000 */
.L_x_6:
[----:B------:R-:W-:Y:S01]  /*0120*/  LOP3.LUT R3, R18, 0xf3bcc909, RZ, 0x3c, !PT ;  /* 0xf3bcc90912037812 */ /* 0x000fe200078e3cff */
[----:B------:R-:W-:Y:S01]  /*0130*/  BSSY.RECONVERGENT B0, `(.L_x_0) ;  /* 0x000007d000007945 */ /* 0x000fe20003800200 */
[----:B------:R-:W-:Y:S02]  /*0140*/  LOP3.LUT R4, R17, 0x6a09e667, RZ, 0x3c, !PT ;  /* 0x6a09e66711047812 */ /* 0x000fe400078e3cff */
[----:B------:R-:W-:Y:S02]  /*0150*/  IADD3 R3, P0, PT, R3, 0x7f4a7c15, RZ ;  /* 0x7f4a7c1503037810 */ /* 0x000fe40007f1e0ff */
[----:B------:R-:W-:Y:S02]  /*0160*/  LOP3.LUT R8, R17, 0x856d6fd9, RZ, 0x3c, !PT ;  /* 0x856d6fd911087812 */ /* 0x000fe400078e3cff */
[----:B------:R-:W-:Y:S02]  /*0170*/  IADD3.X R4, PT, PT, R4, -0x61c88647, RZ, P0, !PT ;  /* 0x9e3779b904047810 */ /* 0x000fe400007fe4ff */
[----:B------:R-:W-:-:S02]  /*0180*/  LOP3.LUT R7, R18, 0x31ee573c, RZ, 0x3c, !PT ;  /* 0x31ee573c12077812 */ /* 0x000fc400078e3cff */
[----:B------:R-:W-:Y:S02]  /*0190*/  LOP3.LUT R4, R4, 0x1f1ab2c7, RZ, 0x3c, !PT ;  /* 0x1f1ab2c704047812 */ /* 0x000fe400078e3cff */
[----:B------:R-:W-:Y:S02]  /*01a0*/  SHF.R.U32.HI R6, RZ, 0x1e, R8 ;  /* 0x0000001eff067819 */ /* 0x000fe40000011608 */
[----:B------:R-:W-:Y:S02]  /*01b0*/  SHF.R.U32.HI R0, RZ, 0x1e, R4 ;  /* 0x0000001eff007819 */ /* 0x000fe40000011604 */
[----:B------:R-:W-:Y:S02]  /*01c0*/  LOP3.LUT R3, R3, 0x3aa2b5d, RZ, 0x3c, !PT ;  /* 0x03aa2b5d03037812 */ /* 0x000fe400078e3cff */
[----:B------:R-:W-:Y:S02]  /*01d0*/  SHF.R.U64 R7, R7, 0x1e, R8 ;  /* 0x0000001e07077819 */ /* 0x000fe40000001208 */
[----:B------:R-:W-:-:S02]  /*01e0*/  LOP3.LUT R5, R6, 0x856d6fd9, R17, 0x96, !PT ;  /* 0x856d6fd906057812 */ /* 0x000fc400078e9611 */
[----:B------:R-:W-:Y:S02]  /*01f0*/  LOP3.LUT R0, R0, R4, RZ, 0x3c, !PT ;  /* 0x0000000400007212 */ /* 0x000fe400078e3cff */
[----:B------:R-:W-:Y:S01]  /*0200*/  SHF.R.U64 R4, R3, 0x1e, R4 ;  /* 0x0000001e03047819 */ /* 0x000fe20000001204 */
[----:B------:R-:W-:Y:S01]  /*0210*/  IMAD R5, R5, 0x1ce4e5b9, RZ ;  /* 0x1ce4e5b905057824 */ /* 0x000fe200078e02ff */
[----:B------:R-:W-:Y:S01]  /*0220*/  LOP3.LUT R6, R7, 0x31ee573c, R18, 0x96, !PT ;  /* 0x31ee573c07067812 */ /* 0x000fe200078e9612 */
[----:B------:R-:W-:Y:S01]  /*0230*/  IMAD R9, R0, 0x1ce4e5b9, RZ ;  /* 0x1ce4e5b900097824 */ /* 0x000fe200078e02ff */
[----:B------:R-:W-:-:S03]  /*0240*/  LOP3.LUT R4, R4, R3, RZ, 0x3c, !PT ;  /* 0x0000000304047212 */ /* 0x000fc600078e3cff */
[C---:B------:R-:W-:Y:S02]  /*0250*/  IMAD R3, R6.reuse, -0x40a7b893, R5 ;  /* 0xbf58476d06037824 */ /* 0x040fe400078e0205 */
[----:B------:R-:W-:-:S04]  /*0260*/  IMAD.WIDE.U32 R6, R6, 0x1ce4e5b9, RZ ;  /* 0x1ce4e5b906067825 */ /* 0x000fc800078e00ff */
[C---:B------:R-:W-:Y:S02]  /*0270*/  IMAD R9, R4.reuse, -0x40a7b893, R9 ;  /* 0xbf58476d04097824 */ /* 0x040fe400078e0209 */
[----:B------:R-:W-:-:S04]  /*0280*/  IMAD.WIDE.U32 R4, R4, 0x1ce4e5b9, RZ ;  /* 0x1ce4e5b904047825 */ /* 0x000fc800078e00ff */
[----:B------:R-:W-:Y:S02]  /*0290*/  IMAD.IADD R8, R7, 0x1, R3 ;  /* 0x0000000107087824 */ /* 0x000fe400078e0203 */
[----:B------:R-:W-:-:S03]  /*02a0*/  IMAD.IADD R3, R5, 0x1, R9 ;  /* 0x0000000105037824 */ /* 0x000fc600078e0209 */
[--C-:B------:R-:W-:Y:S02]  /*02b0*/  SHF.R.U32.HI R5, RZ, 0x1b, R8.reuse ;  /* 0x0000001bff057819 */ /* 0x100fe40000011608 */
[--C-:B------:R-:W-:Y:S02]  /*02c0*/  SHF.R.U32.HI R0, RZ, 0x1b, R3.reuse ;  /* 0x0000001bff007819 */ /* 0x100fe40000011603 */
[----:B------:R-:W-:Y:S02]  /*02d0*/  SHF.R.U64 R7, R6, 0x1b, R8 ;  /* 0x0000001b06077819 */ /* 0x000fe40000001208 */
[----:B------:R-:W-:Y:S02]  /*02e0*/  LOP3.LUT R0, R0, R3, RZ, 0x3c, !PT ;  /* 0x0000000300007212 */ /* 0x000fe400078e3cff */
[----:B------:R-:W-:Y:S02]  /*02f0*/  LOP3.LUT R5, R5, R8, RZ, 0x3c, !PT ;  /* 0x0000000805057212 */ /* 0x000fe400078e3cff */
[----:B------:R-:W-:-:S02]  /*0300*/  SHF.R.U64 R3, R4, 0x1b, R3 ;  /* 0x0000001b04037819 */ /* 0x000fc40000001203 */
[----:B------:R-:W-:Y:S01]  /*0310*/  LOP3.LUT R6, R7, R6, RZ, 0x3c, !PT ;  /* 0x0000000607067212 */ /* 0x000fe200078e3cff */
[----:B------:R-:W-:Y:S01]  /*0320*/  IMAD R5, R5, 0x133111eb, RZ ;  /* 0x133111eb05057824 */ /* 0x000fe200078e02ff */
[----:B------:R-:W-:Y:S01]  /*0330*/  LOP3.LUT R4, R3, R4, RZ, 0x3c, !PT ;  /* 0x0000000403047212 */ /* 0x000fe200078e3cff */
[----:B------:R-:W-:Y:S02]  /*0340*/  IMAD R3, R0, 0x133111eb, RZ ;  /* 0x133111eb00037824 */ /* 0x000fe400078e02ff */
[----:B------:R-:W-:Y:S02]  /*0350*/  IMAD R9, R6, -0x6b2fb645, R5 ;  /* 0x94d049bb06097824 */ /* 0x000fe400078e0205 */
[----:B------:R-:W-:Y:S02]  /*0360*/  IMAD R3, R4, -0x6b2fb645, R3 ;  /* 0x94d049bb04037824 */ /* 0x000fe400078e0203 */
[----:B------:R-:W-:-:S04]  /*0370*/  IMAD.WIDE.U32 R6, R6, 0x133111eb, RZ ;  /* 0x133111eb06067825 */ /* 0x000fc800078e00ff */
[----:B------:R-:W-:-:S04]  /*0380*/  IMAD.WIDE.U32 R4, R4, 0x133111eb, RZ ;  /* 0x133111eb04047825 */ /* 0x000fc800078e00ff */
[----:B------:R-:W-:Y:S02]  /*0390*/  IMAD.IADD R9, R7, 0x1, R9 ;  /* 0x0000000107097824 */ /* 0x000fe400078e0209 */
[----:B------:R-:W-:-:S03]  /*03a0*/  IMAD.IADD R0, R5, 0x1, R3 ;  /* 0x0000000105007824 */ /* 0x000fc600078e0203 */
[--C-:B------:R-:W-:Y:S02]  /*03b0*/  SHF.R.U64 R7, R6, 0x1f, R9.reuse ;  /* 0x0000001f06077819 */ /* 0x100fe40000001209 */
[--C-:B------:R-:W-:Y:S02]  /*03c0*/  SHF.R.U32.HI R5, RZ, 0x1f, R0.reuse ;  /* 0x0000001fff057819 */ /* 0x100fe40000011600 */
[----:B------:R-:W-:Y:S02]  /*03d0*/  SHF.R.U32.HI R8, RZ, 0x1f, R9 ;  /* 0x0000001fff087819 */ /* 0x000fe40000011609 */
[----:B------:R-:W-:Y:S02]  /*03e0*/  SHF.R.U64 R3, R4, 0x1f, R0 ;  /* 0x0000001f04037819 */ /* 0x000fe40000001200 */
[----:B------:R-:W-:Y:S02]  /*03f0*/  LOP3.LUT R7, R7, R6, RZ, 0x3c, !PT ;  /* 0x0000000607077212 */ /* 0x000fe400078e3cff */
[----:B------:R-:W-:Y:S01]  /*0400*/  LOP3.LUT R5, R5, R0, RZ, 0x3c, !PT ;  /* 0x0000000005057212 */ /* 0x000fe200078e3cff */
[----:B------:R-:W-:Y:S01]  /*0410*/  IMAD.MOV.U32 R0, RZ, RZ, RZ ;  /* 0x000000ffff007224 */ /* 0x000fe200078e00ff */
[----:B------:R-:W-:-:S02]  /*0420*/  LOP3.LUT R8, R8, R9, RZ, 0x3c, !PT ;  /* 0x0000000908087212 */ /* 0x000fc400078e3cff */
[----:B------:R-:W-:-:S07]  /*0430*/  LOP3.LUT R6, R3, R4, RZ, 0x3c, !PT ;  /* 0x0000000403067212 */ /* 0x000fce00078e3cff */
.L_x_3:
[C---:B------:R-:W-:Y:S01]  /*0440*/  LOP3.LUT R6, R7.reuse, R6, RZ, 0x3c, !PT ;  /* 0x0000000607067212 */ /* 0x040fe200078e3cff */
[----:B------:R-:W-:Y:S01]  /*0450*/  IMAD.MOV.U32 R11, RZ, RZ, RZ ;  /* 0x000000ffff0b7224 */ /* 0x000fe200078e00ff */
[----:B------:R-:W-:Y:S01]  /*0460*/  LOP3.LUT R5, R8, R5, RZ, 0x3c, !PT ;  /* 0x0000000508057212 */ /* 0x000fe200078e3cff */
[----:B------:R-:W-:Y:S01]  /*0470*/  BSSY.RECONVERGENT B1, `(.L_x_1) ;  /* 0x000002e000017945 */ /* 0x000fe20003800200 */
[----:B------:R-:W-:Y:S01]  /*0480*/  SHF.L.W.U32.HI R3, R7, 0x11, R8 ;  /* 0x0000001107037819 */ /* 0x000fe20000010e08 */
[----:B------:R-:W-:Y:S01]  /*0490*/  IMAD.SHL.U32 R4, R6, 0x200000, RZ ;  /* 0x0020000006047824 */ /* 0x000fe200078e00ff */
[----:B------:R-:W-:Y:S02]  /*04a0*/  SHF.L.W.U32.HI R7, R8, 0x11, R7 ;  /* 0x0000001108077819 */ /* 0x000fe40000010e07 */
[C---:B------:R-:W-:Y:S02]  /*04b0*/  SHF.L.U64.HI R10, R6.reuse, 0x15, R5 ;  /* 0x00000015060a7819 */ /* 0x040fe40000010205 */
[----:B------:R-:W-:-:S02]  /*04c0*/  LOP3.LUT R3, R6, R3, R4, 0x96, !PT ;  /* 0x0000000306037212 */ /* 0x000fc400078e9604 */
[C---:B------:R-:W-:Y:S02]  /*04d0*/  SHF.L.W.U32.HI R8, R5.reuse, 0x1c, R6 ;  /* 0x0000001c05087819 */ /* 0x040fe40000010e06 */
[----:B------:R-:W-:Y:S02]  /*04e0*/  SHF.L.W.U32.HI R6, R6, 0x1c, R5 ;  /* 0x0000001c06067819 */ /* 0x000fe40000010e05 */
[----:B------:R-:W-:Y:S02]  /*04f0*/  LOP3.LUT R7, R5, R7, R10, 0x96, !PT ;  /* 0x0000000705077212 */ /* 0x000fe400078e960a */
[----:B------:R-:W-:Y:S02]  /*0500*/  IADD3 R4, P0, PT, R8, R3, RZ ;  /* 0x0000000308047210 */ /* 0x000fe40007f1e0ff */
[----:B------:R-:W-:Y:S02]  /*0510*/  LOP3.LUT R15, R3, R8, RZ, 0x3c, !PT ;  /* 0x00000008030f7212 */ /* 0x000fe400078e3cff */
[----:B------:R-:W-:Y:S01]  /*0520*/  LOP3.LUT R20, R7, R6, RZ, 0x3c, !PT ;  /* 0x0000000607147212 */ /* 0x000fe200078e3cff */
[--C-:B------:R-:W-:Y:S01]  /*0530*/  IMAD.X R5, R6, 0x1, R7.reuse, P0 ;  /* 0x0000000106057824 */ /* 0x100fe200000e0607 */
[----:B------:R-:W-:Y:S01]  /*0540*/  SHF.L.W.U32.HI R12, R3, 0x11, R7 ;  /* 0x00000011030c7819 */ /* 0x000fe20000010e07 */
[----:B------:R-:W-:Y:S01]  /*0550*/  IMAD.SHL.U32 R13, R15, 0x200000, RZ ;  /* 0x002000000f0d7824 */ /* 0x000fe200078e00ff */
[----:B------:R-:W-:-:S02]  /*0560*/  SHF.L.W.U32.HI R9, R7, 0x11, R3 ;  /* 0x0000001107097819 */ /* 0x000fc40000010e03 */
[----:B------:R-:W-:Y:S02]  /*0570*/  SHF.L.W.U32.HI R10, R5, 0x11, R4 ;  /* 0x00000011050a7819 */ /* 0x000fe40000010e04 */
[----:B------:R-:W-:Y:S02]  /*0580*/  SHF.L.W.U32.HI R4, R4, 0x11, R5 ;  /* 0x0000001104047819 */ /* 0x000fe40000010e05 */
[----:B------:R-:W-:Y:S02]  /*0590*/  IADD3 RZ, P0, PT, R10, R3, RZ ;  /* 0x000000030aff7210 */ /* 0x000fe40007f1e0ff */
[----:B------:R-:W-:Y:S02]  /*05a0*/  SHF.L.U64.HI R14, R15, 0x15, R20 ;  /* 0x000000150f0e7819 */ /* 0x000fe40000010214 */
[----:B------:R-:W-:Y:S01]  /*05b0*/  LOP3.LUT R12, R12, R13, RZ, 0x3c, !PT ;  /* 0x0000000d0c0c7212 */ /* 0x000fe200078e3cff */
[----:B------:R-:W-:Y:S01]  /*05c0*/  IMAD.X R4, R4, 0x1, R7, P0 ;  /* 0x0000000104047824 */ /* 0x000fe200000e0607 */
[----:B------:R-:W-:-:S02]  /*05d0*/  LOP3.LUT R9, R9, R14, RZ, 0x3c, !PT ;  /* 0x0000000e09097212 */ /* 0x000fc400078e3cff */
[----:B------:R-:W-:Y:S02]  /*05e0*/  SHF.L.W.U32.HI R5, R15, 0x1c, R20 ;  /* 0x0000001c0f057819 */ /* 0x000fe40000010e14 */
[----:B------:R-:W-:Y:S02]  /*05f0*/  SHF.R.U32.HI R10, RZ, 0x8, R4 ;  /* 0x00000008ff0a7819 */ /* 0x000fe40000011604 */
[----:B------:R-:W-:Y:S02]  /*0600*/  LOP3.LUT R3, R12, R3, R8, 0x96, !PT ;  /* 0x000000030c037212 */ /* 0x000fe400078e9608 */
[----:B------:R-:W-:Y:S02]  /*0610*/  LOP3.LUT R6, R9, R7, R6, 0x96, !PT ;  /* 0x0000000709067212 */ /* 0x000fe400078e9606 */
[----:B------:R-:W0:Y:S02]  /*0620*/  I2F.U64 R10, R10 ;  /* 0x0000000a000a7312 */ /* 0x000e240000301000 */
[----:B0-----:R-:W-:-:S05]  /*0630*/  FMUL R4, R10, 5.9604644775390625e-08 ;  /* 0x338000000a047820 */ /* 0x001fca0000400000 */
[----:B------:R-:W-:Y:S02]  /*0640*/  FSETP.GEU.AND P0, PT, R4, 0.019999999552965164185, PT ;  /* 0x3ca3d70a0400780b */ /* 0x000fe40003f0e000 */
[----:B------:R-:W-:-:S11]  /*0650*/  SHF.L.W.U32.HI R4, R20, 0x1c, R15 ;  /* 0x0000001c14047819 */ /* 0x000fd60000010e0f */
[----:B------:R-:W-:Y:S05]  /*0660*/  @P0 BRA `(.L_x_2) ;  /* 0x0000000000380947 */ /* 0x000fea0003800000 */
[C---:B------:R-:W-:Y:S02]  /*0670*/  LOP3.LUT R12, R3.reuse, R4, RZ, 0x3c, !PT ;  /* 0x00000004030c7212 */ /* 0x040fe400078e3cff */
[----:B------:R-:W-:Y:S02]  /*0680*/  LOP3.LUT R13, R6, R5, RZ, 0x3c, !PT ;  /* 0x00000005060d7212 */ /* 0x000fe400078e3cff */
[----:B------:R-:W-:Y:S01]  /*0690*/  SHF.L.W.U32.HI R8, R3, 0x11, R6 ;  /* 0x0000001103087819 */ /* 0x000fe20000010e06 */
[----:B------:R-:W-:Y:S01]  /*06a0*/  IMAD.SHL.U32 R9, R12, 0x200000, RZ ;  /* 0x002000000c097824 */ /* 0x000fe200078e00ff */
[----:B------:R-:W-:Y:S02]  /*06b0*/  SHF.L.W.U32.HI R7, R6, 0x11, R3 ;  /* 0x0000001106077819 */ /* 0x000fe40000010e03 */
[----:B------:R-:W-:Y:S02]  /*06c0*/  SHF.L.U64.HI R10, R12, 0x15, R13 ;  /* 0x000000150c0a7819 */ /* 0x000fe4000001020d */
[----:B------:R-:W-:-:S02]  /*06d0*/  LOP3.LUT R9, R8, R9, RZ, 0x3c, !PT ;  /* 0x0000000908097212 */ /* 0x000fc400078e3cff */
[----:B------:R-:W-:Y:S02]  /*06e0*/  LOP3.LUT R11, R7, R10, RZ, 0x3c, !PT ;  /* 0x0000000a070b7212 */ /* 0x000fe400078e3cff */
[----:B------:R-:W-:Y:S02]  /*06f0*/  SHF.L.W.U32.HI R7, R12, 0x1c, R13 ;  /* 0x0000001c0c077819 */ /* 0x000fe40000010e0d */
[----:B------:R-:W-:Y:S02]  /*0700*/  SHF.L.W.U32.HI R8, R13, 0x1c, R12 ;  /* 0x0000001c0d087819 */ /* 0x000fe40000010e0c */
[----:B------:R-:W-:Y:S02]  /*0710*/  LOP3.LUT R3, R9, R3, R4, 0x96, !PT ;  /* 0x0000000309037212 */ /* 0x000fe400078e9604 */
[----:B------:R-:W-:Y:S01]  /*0720*/  LOP3.LUT R6, R11, R6, R5, 0x96, !PT ;  /* 0x000000060b067212 */ /* 0x000fe200078e9605 */
[----:B------:R-:W-:Y:S02]  /*0730*/  IMAD.MOV.U32 R4, RZ, RZ, R8 ;  /* 0x000000ffff047224 */ /* 0x000fe400078e0008 */
[----:B------:R-:W-:-:S07]  /*0740*/  IMAD.MOV.U32 R5, RZ, RZ, R7 ;  /* 0x000000ffff057224 */ /* 0x000fce00078e0007 */
.L_x_2:
[----:B------:R-:W-:Y:S05]  /*0750*/  BSYNC.RECONVERGENT B1 ;  /* 0x0000000000017941 */ /* 0x000fea0003800200 */
.L_x_1:
[----:B------:R-:W-:Y:S01]  /*0760*/  IADD3 R7, P0, PT, R3, R4, RZ ;  /* 0x0000000403077210 */ /* 0x000fe20007f1e0ff */
[----:B------:R-:W-:Y:S01]  /*0770*/  IMAD.MOV.U32 R9, RZ, RZ, RZ ;  /* 0x000000ffff097224 */ /* 0x000fe200078e00ff */
[----:B------:R-:W-:-:S03]  /*0780*/  LOP3.LUT R11, R6, R5, RZ, 0x3c, !PT ;  /* 0x00000005060b7212 */ /* 0x000fc600078e3cff */
[----:B------:R-:W-:-:S05]  /*0790*/  IMAD.X R10, R6, 0x1, R5, P0 ;  /* 0x00000001060a7824 */ /* 0x000fca00000e0605 */
[----:B------:R-:W-:Y:S02]  /*07a0*/  SHF.L.W.U32.HI R8, R10, 0x11, R7 ;  /* 0x000000110a087819 */ /* 0x000fe40000010e07 */
[----:B------:R-:W-:Y:S02]  /*07b0*/  SHF.L.W.U32.HI R7, R7, 0x11, R10 ;  /* 0x0000001107077819 */ /* 0x000fe40000010e0a */
[----:B------:R-:W-:Y:S02]  /*07c0*/  IADD3 RZ, P0, PT, R8, R3, RZ ;  /* 0x0000000308ff7210 */ /* 0x000fe40007f1e0ff */
[C---:B------:R-:W-:Y:S02]  /*07d0*/  LOP3.LUT R10, R3.reuse, R4, RZ, 0x3c, !PT ;  /* 0x00000004030a7212 */ /* 0x040fe400078e3cff */
[--C-:B------:R-:W-:Y:S01]  /*07e0*/  SHF.L.W.U32.HI R4, R3, 0x11, R6.reuse ;  /* 0x0000001103047819 */ /* 0x100fe20000010e06 */
[----:B------:R-:W-:Y:S01]  /*07f0*/  IMAD.X R7, R7, 0x1, R6, P0 ;  /* 0x0000000107077824 */ /* 0x000fe200000e0606 */
[----:B------:R-:W-:Y:S01]  /*0800*/  SHF.L.W.U32.HI R3, R6, 0x11, R3 ;  /* 0x0000001106037819 */ /* 0x000fe20000010e03 */
[C---:B------:R-:W-:Y:S01]  /*0810*/  IMAD.SHL.U32 R5, R10.reuse, 0x200000, RZ ;  /* 0x002000000a057824 */ /* 0x040fe200078e00ff */
[----:B------:R-:W-:-:S02]  /*0820*/  SHF.L.U64.HI R6, R10, 0x15, R11 ;  /* 0x000000150a067819 */ /* 0x000fc4000001020b */
[----:B------:R-:W-:Y:S02]  /*0830*/  SHF.R.U32.HI R8, RZ, 0x8, R7 ;  /* 0x00000008ff087819 */ /* 0x000fe40000011607 */
[----:B------:R-:W-:Y:S02]  /*0840*/  LOP3.LUT R5, R4, R5, RZ, 0x3c, !PT ;  /* 0x0000000504057212 */ /* 0x000fe400078e3cff */
[----:B------:R-:W-:Y:S02]  /*0850*/  LOP3.LUT R4, R3, R6, RZ, 0x3c, !PT ;  /* 0x0000000603047212 */ /* 0x000fe400078e3cff */
[----:B------:R-:W0:Y:S02]  /*0860*/  I2F.U64 R8, R8 ;  /* 0x0000000800087312 */ /* 0x000e240000301000 */
[----:B0-----:R-:W-:-:S05]  /*0870*/  FMUL R7, R8, 5.9604644775390625e-08 ;  /* 0x3380000008077820 */ /* 0x001fca0000400000 */
[----:B------:R-:W-:-:S13]  /*0880*/  FSETP.GEU.AND P0, PT, R7, 0.0049999998882412910461, PT ;  /* 0x3ba3d70a0700780b */ /* 0x000fda0003f0e000 */
[----:B------:R-:W-:Y:S02]  /*0890*/  @!P0 LOP3.LUT R7, R5, R10, RZ, 0x3c, !PT ;  /* 0x0000000a05078212 */ /* 0x000fe400078e3cff */
[----:B------:R-:W-:Y:S02]  /*08a0*/  @!P0 SHF.L.W.U32.HI R5, R10, 0x1c, R11 ;  /* 0x0000001c0a058819 */ /* 0x000fe40000010e0b */
[----:B------:R-:W-:Y:S01]  /*08b0*/  @!P0 SHF.L.W.U32.HI R6, R11, 0x1c, R10 ;  /* 0x0000001c0b068819 */ /* 0x000fe20000010e0a */
[----:B------:R-:W-:Y:S01]  /*08c0*/  IMAD.MOV.U32 R10, RZ, RZ, R0 ;  /* 0x000000ffff0a7224 */ /* 0x000fe200078e0000 */
[----:B------:R-:W-:Y:S01]  /*08d0*/  @!P0 LOP3.LUT R8, R4, R11, RZ, 0x3c, !PT ;  /* 0x0000000b04088212 */ /* 0x000fe200078e3cff */
[----:B------:R-:W-:Y:S01]  /*08e0*/  @!P0 VIADD R0, R0, 0x1 ;  /* 0x0000000100008836 */ /* 0x000fe20000000000 */
[----:B------:R-:W-:Y:S06]  /*08f0*/  @!P0 BRA `(.L_x_3) ;  /* 0xfffffff800d08947 */ /* 0x000fec000383ffff */
[----:B------:R-:W-:Y:S05]  /*0900*/  BSYNC.RECONVERGENT B0 ;  /* 0x0000000000007941 */ /* 0x000fea0003800200 */
.L_x_0:
[----:B------:R-:W-:Y:S01]  /*0910*/  ISETP.GE.U32.AND P0, PT, R10, 0x5, PT ;  /* 0x000000050a00780c */ /* 0x000fe20003f06070 */
[----:B------:R-:W-:-:S12]  /*0920*/  BSSY.RECONVERGENT B6, `(.L_x_4) ;  /* 0x000000f000067945 */ /* 0x000fd80003800200 */
[----:B------:R-:W-:Y:S05]  /*0930*/  @!P0 BRA `(.L_x_5) ;  /* 0x0000000000348947 */ /* 0x000fea0003800000 */
[----:B------:R0:W-:Y:S01]  /*0940*/  STL [R1+0x8], R10 ;  /* 0x0000080a01007387 */ /* 0x0001e20000100800 */
[----:B------:R-:W-:Y:S01]  /*0950*/  IMAD.MOV.U32 R11, RZ, RZ, R17 ;  /* 0x000000ffff0b7224 */ /* 0x000fe200078e0011 */
[----:B------:R-:W-:Y:S01]  /*0960*/  MOV R0, 0x0 ;  /* 0x0000000000007802 */ /* 0x000fe20000000f00 */
[----:B------:R-:W1:Y:S01]  /*0970*/  LDCU.64 UR4, c[0x4][0x8] ;  /* 0x01000100ff0477ac */ /* 0x000e620008000a00 */
[----:B------:R-:W-:Y:S02]  /*0980*/  IMAD.MOV.U32 R6, RZ, RZ, R16 ;  /* 0x000000ffff067224 */ /* 0x000fe400078e0010 */
[----:B------:R2:W3:Y:S01]  /*0990*/  LDC.64 R8, c[0x4][R0] ;  /* 0x0100000000087b82 */ /* 0x0004e20000000a00 */
[----:B------:R-:W-:Y:S02]  /*09a0*/  IMAD.MOV.U32 R7, RZ, RZ, R2 ;  /* 0x000000ffff077224 */ /* 0x000fe400078e0002 */
[----:B0-----:R-:W-:-:S05]  /*09b0*/  IMAD.MOV.U32 R10, RZ, RZ, R18 ;  /* 0x000000ffff0a7224 */ /* 0x001fca00078e0012 */
[----:B------:R2:W-:Y:S01]  /*09c0*/  STL.64 [R1], R10 ;  /* 0x0000000a01007387 */ /* 0x0005e20000100a00 */
[----:B-1----:R-:W-:Y:S02]  /*09d0*/  IMAD.U32 R4, RZ, RZ, UR4 ;  /* 0x00000004ff047e24 */ /* 0x002fe4000f8e00ff */
[----:B------:R-:W-:-:S07]  /*09e0*/  IMAD.U32 R5, RZ, RZ, UR5 ;  /* 0x00000005ff057e24 */ /* 0x000fce000f8e00ff */
[----:B------:R-:W-:-:S07]  /*09f0*/  LEPC R20, `(.L_x_5) ;  /* 0x000000001014794e */ /* 0x000fce0000000000 */
[----:B--23--:R-:W-:Y:S05]  /*0a00*/  CALL.ABS.NOINC R8 ;  /* 0x0000000008007343 */ /* 0x00cfea0003c00000 */
.L_x_5:
[----:B------:R-:W-:Y:S05]  /*0a10*/  BSYNC.RECONVERGENT B6 ;  /* 0x0000000000067941 */ /* 0x000fea0003800200 */
.L_x_4:
[----:B------:R-:W0:Y:S01]  /*0a20*/  LDCU.64 UR4, c[0x0][0x388] ;  /* 0x00007100ff0477ac */ /* 0x000e220008000a00 */
[----:B------:R-:W-:-:S05]  /*0a30*/  IADD3 R18, P0, PT, R19, R18, RZ ;  /* 0x0000001213127210 */ /* 0x000fca0007f1e0ff */
[----:B------:R-:W-:Y:S01]  /*0a40*/  IMAD.X R17, RZ, RZ, R17, P0 ;  /* 0x000000ffff117224 */ /* 0x000fe200000e0611 */
[----:B0-----:R-:W-:-:S04]  /*0a50*/  ISETP.GE.U32.AND P0, PT, R18, UR4, PT ;  /* 0x0000000412007c0c */ /* 0x001fc8000bf06070 */
[----:B------:R-:W-:-:S13]  /*0a60*/  ISETP.GE.U32.AND.EX P0, PT, R17, UR5, PT, P0 ;  /* 0x0000000511007c0c */ /* 0x000fda000bf06100 */
[----:B------:R-:W-:Y:S05]  /*0a70*/  @!P0 BRA `(.L_x_6) ;  /* 0xfffffff400a88947 */ /* 0x000fea000383ffff */
[----:B------:R-:W-:Y:S05]  /*0a80*/  EXIT ;  /* 0x000000000000794d */ /* 0x000fea0003800000 */
.L_x_7:
[----:B------:R-:W-:-:S00]  /*0a90*/  BRA `(.L_x_7) ;  /* 0xfffffffc00fc7947 */ /* 0x000fc0000383ffff */
[----:B------:R-:W-:-:S00]  /*0aa0*/  NOP ;  /* 0x0000000000007918 */ /* 0x000fc00000000000 */
        /* <DEDUP_REMOVED lines=13> */
.L_x_8:


//--------------------- .nv.global.init           --------------------------
	.section	.nv.global.init,"aw",@progbits
.nv.global.init:
	.type		$str,@object
	.size		$str,(.L_0 - $str)
$str:
        /*0000*/ 	.byte	0x53, 0x65, 0x65, 0x64, 0x20, 0x25, 0x6c, 0x75, 0x20, 0x77, 0x69, 0x74, 0x68, 0x20, 0x25, 0x64
        /*0010*/ 	.byte	0x0a, 0x00
.L_0:


//--------------------- .nv.shared.reserved.0     --------------------------
	.section	.nv.shared.reserved.0,"aw",@nobits
	.weak		__nv_reservedSMEM_offset_0_alias
	.size		__nv_reservedSMEM_offset_0_alias, 0, 64
	.other		__nv_reservedSMEM_offset_0_alias,@"STO_CUDA_RESERVED_SHARED STV_DEFAULT"
__nv_reservedSMEM_offset_0_alias:
	.zero		0
	.zero		64


//--------------------- .nv.constant0._Z6searchmm --------------------------
	.section	.nv.constant0._Z6searchmm,"a",@progbits
	.sectionflags	@""
	.align	4
.nv.constant0._Z6searchmm:
	.zero		912


//--------------------- SYMBOLS --------------------------

	.type		.nv.reservedSmem.offset0,@object
	.size		.nv.reservedSmem.offset0,0x4
	.type		vprintf,@function
